	.headerflags	@"EF_CUDA_TEXMODE_UNIFIED EF_CUDA_64BIT_ADDRESS EF_CUDA_ACCELERATORS EF_CUDA_SM90 EF_CUDA_VIRTUAL_SM(EF_CUDA_SM90)"
	.elftype	@"ET_EXEC"


//--------------------- .nv.info                  --------------------------
	.section	.nv.info,"",@"SHT_CUDA_INFO"
	.align	4


	//----- nvinfo : EIATTR_REGCOUNT
	.align		4
        /*0000*/ 	.byte	0x04, 0x2f
        /*0002*/ 	.short	(.L_3 - .L_2)
	.align		4
.L_2:
        /*0004*/ 	.word	index@(triton_poi_fused__native_batch_norm_legit_no_training_1)
        /*0008*/ 	.word	0x00000016


	//----- nvinfo : EIATTR_MIN_STACK_SIZE
	.align		4
.L_3:
        /*000c*/ 	.byte	0x04, 0x12
        /*000e*/ 	.short	(.L_5 - .L_4)
	.align		4
.L_4:
        /*0010*/ 	.word	index@(triton_poi_fused__native_batch_norm_legit_no_training_1)
        /*0014*/ 	.word	0x00000000


	//----- nvinfo : EIATTR_FRAME_SIZE
	.align		4
.L_5:
        /*0018*/ 	.byte	0x04, 0x11
        /*001a*/ 	.short	(.L_7 - .L_6)
	.align		4
.L_6:
        /*001c*/ 	.word	index@(triton_poi_fused__native_batch_norm_legit_no_training_1)
        /*0020*/ 	.word	0x00000000


	//----- nvinfo : EIATTR_MIN_STACK_SIZE
	.align		4
.L_7:
        /*0024*/ 	.byte	0x04, 0x12
        /*0026*/ 	.short	(.L_9 - .L_8)
	.align		4
.L_8:
        /*0028*/ 	.word	index@(triton_poi_fused__native_batch_norm_legit_no_training_1)
        /*002c*/ 	.word	0x00000000
.L_9:


//--------------------- .nv.info.triton_poi_fused__native_batch_norm_legit_no_training_1 --------------------------
	.section	.nv.info.triton_poi_fused__native_batch_norm_legit_no_training_1,"",@"SHT_CUDA_INFO"
	.sectionflags	@""
	.align	4


	//----- nvinfo : EIATTR_CUDA_API_VERSION
	.align		4
        /*0000*/ 	.byte	0x04, 0x37
        /*0002*/ 	.short	(.L_11 - .L_10)
.L_10:
        /*0004*/ 	.word	0x0000007c


	//----- nvinfo : EIATTR_KPARAM_INFO
	.align		4
.L_11:
        /*0008*/ 	.byte	0x04, 0x17
        /*000a*/ 	.short	(.L_13 - .L_12)
.L_12:
        /*000c*/ 	.word	0x00000000
        /*0010*/ 	.short	0x0006
        /*0012*/ 	.short	0x0030
        /*0014*/ 	.byte	0x00, 0xf0, 0x11, 0x00


	//----- nvinfo : EIATTR_KPARAM_INFO
	.align		4
.L_13:
        /*0018*/ 	.byte	0x04, 0x17
        /*001a*/ 	.short	(.L_15 - .L_14)
.L_14:
        /*001c*/ 	.word	0x00000000
        /*0020*/ 	.short	0x0005
        /*0022*/ 	.short	0x0028
        /*0024*/ 	.byte	0x00, 0xf4, 0x21, 0x00


	//----- nvinfo : EIATTR_KPARAM_INFO
	.align		4
.L_15:
        /*0028*/ 	.byte	0x04, 0x17
        /*002a*/ 	.short	(.L_17 - .L_16)
.L_16:
        /*002c*/ 	.word	0x00000000
        /*0030*/ 	.short	0x0004
        /*0032*/ 	.short	0x0020
        /*0034*/ 	.byte	0x00, 0xf4, 0x21, 0x00


	//----- nvinfo : EIATTR_KPARAM_INFO
	.align		4
.L_17:
        /*0038*/ 	.byte	0x04, 0x17
        /*003a*/ 	.short	(.L_19 - .L_18)
.L_18:
        /*003c*/ 	.word	0x00000000
        /*0040*/ 	.short	0x0003
        /*0042*/ 	.short	0x0018
        /*0044*/ 	.byte	0x00, 0xf4, 0x21, 0x00


	//----- nvinfo : EIATTR_KPARAM_INFO
	.align		4
.L_19:
        /*0048*/ 	.byte	0x04, 0x17
        /*004a*/ 	.short	(.L_21 - .L_20)
.L_20:
        /*004c*/ 	.word	0x00000000
        /*0050*/ 	.short	0x0002
        /*0052*/ 	.short	0x0010
        /*0054*/ 	.byte	0x00, 0xf4, 0x21, 0x00


	//----- nvinfo : EIATTR_KPARAM_INFO
	.align		4
.L_21:
        /*0058*/ 	.byte	0x04, 0x17
        /*005a*/ 	.short	(.L_23 - .L_22)
.L_22:
        /*005c*/ 	.word	0x00000000
        /*0060*/ 	.short	0x0001
        /*0062*/ 	.short	0x0008
        /*0064*/ 	.byte	0x00, 0xf4, 0x21, 0x00


	//----- nvinfo : EIATTR_KPARAM_INFO
	.align		4
.L_23:
        /*0068*/ 	.byte	0x04, 0x17
        /*006a*/ 	.short	(.L_25 - .L_24)
.L_24:
        /*006c*/ 	.word	0x00000000
        /*0070*/ 	.short	0x0000
        /*0072*/ 	.short	0x0000
        /*0074*/ 	.byte	0x00, 0xf4, 0x21, 0x00


	//----- nvinfo : EIATTR_SPARSE_MMA_MASK
	.align		4
.L_25:
        /*0078*/ 	.byte	0x03, 0x50
        /*007a*/ 	.short	0x0000


	//----- nvinfo : EIATTR_MAXREG_COUNT
	.align		4
        /*007c*/ 	.byte	0x03, 0x1b
        /*007e*/ 	.short	0x00ff


	//----- nvinfo : EIATTR_EXIT_INSTR_OFFSETS
	.align		4
        /*0080*/ 	.byte	0x04, 0x1c
        /*0082*/ 	.short	(.L_27 - .L_26)


	//   ....[0]....
.L_26:
        /*0084*/ 	.word	0x00000440


	//   ....[1]....
        /*0088*/ 	.word	0x00000460


	//----- nvinfo : EIATTR_REQNTID
	.align		4
.L_27:
        /*008c*/ 	.byte	0x04, 0x10
        /*008e*/ 	.short	(.L_29 - .L_28)
.L_28:
        /*0090*/ 	.word	0x00000080
        /*0094*/ 	.word	0x00000001
        /*0098*/ 	.word	0x00000001


	//----- nvinfo : EIATTR_CBANK_PARAM_SIZE
	.align		4
.L_29:
        /*009c*/ 	.byte	0x03, 0x19
        /*009e*/ 	.short	0x0034


	//----- nvinfo : EIATTR_PARAM_CBANK
	.align		4
        /*00a0*/ 	.byte	0x04, 0x0a
        /*00a2*/ 	.short	(.L_31 - .L_30)
	.align		4
.L_30:
        /*00a4*/ 	.word	index@(.nv.constant0.triton_poi_fused__native_batch_norm_legit_no_training_1)
        /*00a8*/ 	.short	0x0210
        /*00aa*/ 	.short	0x0034


	//----- nvinfo : EIATTR_SW_WAR
	.align		4
.L_31:
        /*00ac*/ 	.byte	0x04, 0x36
        /*00ae*/ 	.short	(.L_33 - .L_32)
.L_32:
        /*00b0*/ 	.word	0x00000008
.L_33:


//--------------------- .nv.callgraph             --------------------------
	.section	.nv.callgraph,"",@"SHT_CUDA_CALLGRAPH"
	.align	4
	.sectionentsize	8
	.align		4
        /*0000*/ 	.word	0x00000000
	.align		4
        /*0004*/ 	.word	0xffffffff
	.align		4
        /*0008*/ 	.word	0x00000000
	.align		4
        /*000c*/ 	.word	0xfffffffe
	.align		4
        /*0010*/ 	.word	0x00000000
	.align		4
        /*0014*/ 	.word	0xfffffffd
	.align		4
        /*0018*/ 	.word	0x00000000
	.align		4
        /*001c*/ 	.word	0xfffffffc


//--------------------- .nv.constant4             --------------------------
	.section	.nv.constant4,"a",@progbits
	.align	8
	.align		8
.nv.constant4:
        /*0000*/ 	.dword	_$_str
	.align		8
        /*0008*/ 	.dword	_$_str_$_2


//--------------------- .text.triton_poi_fused__native_batch_norm_legit_no_training_1 --------------------------
	.section	.text.triton_poi_fused__native_batch_norm_legit_no_training_1,"ax",@progbits
	.align	128
        .global         triton_poi_fused__native_batch_norm_legit_no_training_1
        .type           triton_poi_fused__native_batch_norm_legit_no_training_1,@function
        .size           triton_poi_fused__native_batch_norm_legit_no_training_1,(.L_x_1 - triton_poi_fused__native_batch_norm_legit_no_training_1)
        .other          triton_poi_fused__native_batch_norm_legit_no_training_1,@"STO_CUDA_ENTRY STV_DEFAULT"
triton_poi_fused__native_batch_norm_legit_no_training_1:
.text.triton_poi_fused__native_batch_norm_legit_no_training_1:
[----:B------:R-:W0:Y:S01]  /*0000*/  LDC R1, c[0x0][0x28] ;  /* 0x00000a00ff017b82 */ /* 0x000e220000000800 */
[----:B------:R-:W1:Y:S07]  /*0010*/  S2R R0, SR_TID.X ;  /* 0x0000000000007919 */ /* 0x000e6e0000002100 */
[----:B------:R-:W2:Y:S01]  /*0020*/  LDC.64 R8, c[0x0][0x220] ;  /* 0x00008800ff087b82 */ /* 0x000ea20000000a00 */
[----:B------:R-:W-:Y:S01]  /*0030*/  ULDC.64 UR4, c[0x0][0x208] ;  /* 0x0000820000047ab9 */ /* 0x000fe20000000a00 */
[----:B------:R-:W3:Y:S06]  /*0040*/  S2R R5, SR_CTAID.X ;  /* 0x0000000000057919 */ /* 0x000eec0000002500 */
[----:B------:R-:W4:Y:S08]  /*0050*/  LDC.64 R14, c[0x0][0x218] ;  /* 0x00008600ff0e7b82 */ /* 0x000f300000000a00 */
[----:B------:R-:W5:Y:S08]  /*0060*/  LDC.64 R12, c[0x0][0x210] ;  /* 0x00008400ff0c7b82 */ /* 0x000f700000000a00 */
[----:B------:R-:W4:Y:S01]  /*0070*/  LDC.64 R16, c[0x0][0x228] ;  /* 0x00008a00ff107b82 */ /* 0x000f220000000a00 */
[----:B-1----:R-:W-:-:S07]  /*0080*/  SHF.L.U32 R0, R0, 0x1, RZ ;  /* 0x0000000100007819 */ /* 0x002fce00000006ff */
[----:B------:R-:W1:Y:S01]  /*0090*/  LDC.64 R18, c[0x0][0x230] ;  /* 0x00008c00ff127b82 */ /* 0x000e620000000a00 */
[----:B---3--:R-:W-:Y:S02]  /*00a0*/  SHF.R.S32.HI R3, RZ, 0x17, R5 ;  /* 0x00000017ff037819 */ /* 0x008fe40000011405 */
[----:B------:R-:W-:Y:S02]  /*00b0*/  LOP3.LUT R0, R0, 0xfe, RZ, 0xc0, !PT ;  /* 0x000000fe00007812 */ /* 0x000fe400078ec0ff */
[----:B------:R-:W-:Y:S02]  /*00c0*/  SGXT R3, R3, 0x1 ;  /* 0x000000010303781a */ /* 0x000fe40000000200 */
[----:B------:R-:W-:Y:S02]  /*00d0*/  LEA R0, R5, R0, 0x8 ;  /* 0x0000000005007211 */ /* 0x000fe400078e40ff */
[----:B------:R-:W-:Y:S02]  /*00e0*/  CS2R R4, SRZ ;  /* 0x0000000000047805 */ /* 0x000fe4000001ff00 */
[----:B------:R-:W-:-:S02]  /*00f0*/  LEA.HI R3, R3, R0, RZ, 0x4 ;  /* 0x0000000003037211 */ /* 0x000fc400078f20ff */
[----:B------:R-:W-:Y:S02]  /*0100*/  ISETP.GE.AND P4, PT, R0, 0x100, PT ;  /* 0x000001000000780c */ /* 0x000fe40003f86270 */
[----:B------:R-:W-:-:S04]  /*0110*/  SHF.R.S32.HI R3, RZ, 0x4, R3 ;  /* 0x00000004ff037819 */ /* 0x000fc80000011403 */
[----:B------:R-:W-:-:S04]  /*0120*/  LEA.HI R2, R3, R3, RZ, 0x2 ;  /* 0x0000000303027211 */ /* 0x000fc800078f10ff */
[----:B------:R-:W-:-:S04]  /*0130*/  LOP3.LUT R2, R2, 0xfffffffc, RZ, 0xc0, !PT ;  /* 0xfffffffc02027812 */ /* 0x000fc800078ec0ff */
[----:B------:R-:W-:-:S05]  /*0140*/  IADD3 R11, R3, -R2, RZ ;  /* 0x80000002030b7210 */ /* 0x000fca0007ffe0ff */
[----:B--2---:R-:W-:-:S05]  /*0150*/  IMAD.WIDE R8, R11, 0x4, R8 ;  /* 0x000000040b087825 */ /* 0x004fca00078e0208 */
[----:B------:R-:W2:Y:S04]  /*0160*/  @!P4 LDG.E.EL R4, desc[UR4][R8.64] ;  /* 0x000000040804c981 */ /* 0x000ea8000c2e1900 */
[----:B------:R3:W2:Y:S01]  /*0170*/  @!P4 LDG.E.EL R5, desc[UR4][R8.64] ;  /* 0x000000040805c981 */ /* 0x0006a2000c2e1900 */
[----:B------:R-:W-:Y:S02]  /*0180*/  CS2R R6, SRZ ;  /* 0x0000000000067805 */ /* 0x000fe4000001ff00 */
[----:B------:R-:W-:Y:S01]  /*0190*/  CS2R R2, SRZ ;  /* 0x0000000000027805 */ /* 0x000fe2000001ff00 */
[----:B----4-:R-:W-:-:S04]  /*01a0*/  IMAD.WIDE R14, R11, 0x4, R14 ;  /* 0x000000040b0e7825 */ /* 0x010fc800078e020e */
[----:B-----5:R-:W-:Y:S01]  /*01b0*/  IMAD.WIDE R12, R0, 0x4, R12 ;  /* 0x00000004000c7825 */ /* 0x020fe200078e020c */
[----:B------:R-:W4:Y:S04]  /*01c0*/  @!P4 LDG.E.EL R6, desc[UR4][R14.64] ;  /* 0x000000040e06c981 */ /* 0x000f28000c2e1900 */
[----:B------:R-:W4:Y:S01]  /*01d0*/  @!P4 LDG.E.64 R2, desc[UR4][R12.64] ;  /* 0x000000040c02c981 */ /* 0x000f22000c1e1b00 */
[C---:B0-----:R-:W-:Y:S01]  /*01e0*/  IMAD.WIDE R16, R11.reuse, 0x4, R16 ;  /* 0x000000040b107825 */ /* 0x041fe200078e0210 */
[----:B---3--:R-:W-:Y:S02]  /*01f0*/  CS2R R8, SRZ ;  /* 0x0000000000087805 */ /* 0x008fe4000001ff00 */
[----:B------:R0:W3:Y:S01]  /*0200*/  @!P4 LDG.E.EL R7, desc[UR4][R14.64] ;  /* 0x000000040e07c981 */ /* 0x0000e2000c2e1900 */
[----:B-1----:R-:W-:Y:S01]  /*0210*/  IMAD.WIDE R18, R11, 0x4, R18 ;  /* 0x000000040b127825 */ /* 0x002fe200078e0212 */
[----:B------:R-:W-:-:S04]  /*0220*/  CS2R R10, SRZ ;  /* 0x00000000000a7805 */ /* 0x000fc8000001ff00 */
[----:B------:R-:W5:Y:S04]  /*0230*/  @!P4 LDG.E.EL R8, desc[UR4][R18.64] ;  /* 0x000000041208c981 */ /* 0x000f68000c2e1900 */
[----:B------:R-:W5:Y:S04]  /*0240*/  @!P4 LDG.E.EL R11, desc[UR4][R16.64] ;  /* 0x00000004100bc981 */ /* 0x000f68000c2e1900 */
[----:B------:R-:W3:Y:S04]  /*0250*/  @!P4 LDG.E.EL R10, desc[UR4][R16.64] ;  /* 0x00000004100ac981 */ /* 0x000ee8000c2e1900 */
[----:B------:R-:W3:Y:S01]  /*0260*/  @!P4 LDG.E.EL R9, desc[UR4][R18.64] ;  /* 0x000000041209c981 */ /* 0x000ee2000c2e1900 */
[----:B0-----:R-:W-:Y:S01]  /*0270*/  HFMA2.MMA R15, -RZ, RZ, 1.625, 0 ;  /* 0x3e800000ff0f7435 */ /* 0x001fe200000001ff */
[----:B--2---:R-:W-:Y:S01]  /*0280*/  FADD R4, R4, 9.9999997473787516356e-06 ;  /* 0x3727c5ac04047421 */ /* 0x004fe20000000000 */
[----:B------:R-:W-:-:S03]  /*0290*/  FADD R12, R5, 9.9999997473787516356e-06 ;  /* 0x3727c5ac050c7421 */ /* 0x000fc60000000000 */
[----:B------:R0:W1:Y:S08]  /*02a0*/  MUFU.SQRT R13, R4 ;  /* 0x00000004000d7308 */ /* 0x0000700000002000 */
[----:B------:R-:W2:Y:S01]  /*02b0*/  MUFU.SQRT R14, R12 ;  /* 0x0000000c000e7308 */ /* 0x000ea20000002000 */
[----:B0-----:R-:W0:Y:S01]  /*02c0*/  LDC.64 R4, c[0x0][0x238] ;  /* 0x00008e00ff047b82 */ /* 0x001e220000000a00 */
[----:B-1----:R-:W-:-:S02]  /*02d0*/  FSETP.GT.AND P0, PT, R13, 8.50705917302346158658e+37, PT ;  /* 0x7e8000000d00780b */ /* 0x002fc40003f04000 */
[----:B------:R-:W-:Y:S02]  /*02e0*/  FSETP.GEU.AND P2, PT, R13, 1.175494350822287508e-38, PT ;  /* 0x008000000d00780b */ /* 0x000fe40003f4e000 */
[C---:B--2---:R-:W-:Y:S02]  /*02f0*/  FSETP.GT.AND P1, PT, R14.reuse, 8.50705917302346158658e+37, PT ;  /* 0x7e8000000e00780b */ /* 0x044fe40003f24000 */
[----:B------:R-:W-:-:S07]  /*0300*/  FSETP.GEU.AND P3, PT, R14, 1.175494350822287508e-38, PT ;  /* 0x008000000e00780b */ /* 0x000fce0003f6e000 */
[----:B------:R-:W-:-:S04]  /*0310*/  @P0 FMUL R13, R13, 0.25 ;  /* 0x3e8000000d0d0820 */ /* 0x000fc80000400000 */
[----:B------:R-:W-:Y:S01]  /*0320*/  @!P2 FMUL R13, R13, 16777216 ;  /* 0x4b8000000d0da820 */ /* 0x000fe20000400000 */
[----:B------:R-:W-:-:S04]  /*0330*/  @P1 FMUL R14, R14, 0.25 ;  /* 0x3e8000000e0e1820 */ /* 0x000fc80000400000 */
[----:B------:R-:W-:Y:S01]  /*0340*/  @!P3 FMUL R14, R14, 16777216 ;  /* 0x4b8000000e0eb820 */ /* 0x000fe20000400000 */
[----:B------:R-:W1:Y:S01]  /*0350*/  MUFU.RCP R13, R13 ;  /* 0x0000000d000d7308 */ /* 0x000e620000001000 */
[----:B------:R-:W-:-:S07]  /*0360*/  FSEL R12, R15, 1, P0 ;  /* 0x3f8000000f0c7808 */ /* 0x000fce0000000000 */
[----:B------:R-:W2:Y:S01]  /*0370*/  MUFU.RCP R14, R14 ;  /* 0x0000000e000e7308 */ /* 0x000ea20000001000 */
[----:B------:R-:W-:Y:S01]  /*0380*/  FSEL R15, R15, 1, P1 ;  /* 0x3f8000000f0f7808 */ /* 0x000fe20000800000 */
[----:B------:R-:W-:Y:S01]  /*0390*/  @!P2 FMUL R12, R12, 16777216 ;  /* 0x4b8000000c0ca820 */ /* 0x000fe20000400000 */
[----:B----4-:R-:W-:-:S03]  /*03a0*/  FADD R3, -R6, R3 ;  /* 0x0000000306037221 */ /* 0x010fc60000000100 */
[----:B------:R-:W-:Y:S01]  /*03b0*/  @!P3 FMUL R15, R15, 16777216 ;  /* 0x4b8000000f0fb820 */ /* 0x000fe20000400000 */
[----:B---3--:R-:W-:Y:S01]  /*03c0*/  FADD R2, -R7, R2 ;  /* 0x0000000207027221 */ /* 0x008fe20000000100 */
[----:B-1----:R-:W-:Y:S02]  /*03d0*/  FMUL R13, R13, R12 ;  /* 0x0000000c0d0d7220 */ /* 0x002fe40000400000 */
[----:B--2---:R-:W-:Y:S02]  /*03e0*/  FMUL R6, R14, R15 ;  /* 0x0000000f0e067220 */ /* 0x004fe40000400000 */
[----:B------:R-:W-:Y:S02]  /*03f0*/  FMUL R13, R2, R13 ;  /* 0x0000000d020d7220 */ /* 0x000fe40000400000 */
[----:B------:R-:W-:Y:S01]  /*0400*/  FMUL R6, R3, R6 ;  /* 0x0000000603067220 */ /* 0x000fe20000400000 */
[----:B0-----:R-:W-:-:S04]  /*0410*/  IMAD.WIDE R4, R0, 0x4, R4 ;  /* 0x0000000400047825 */ /* 0x001fc800078e0204 */
[----:B-----5:R-:W-:Y:S01]  /*0420*/  FFMA R8, R13, R11, R8 ;  /* 0x0000000b0d087223 */ /* 0x020fe20000000008 */
[----:B------:R-:W-:Y:S01]  /*0430*/  FFMA R9, R6, R10, R9 ;  /* 0x0000000a06097223 */ /* 0x000fe20000000009 */
[----:B------:R-:W-:Y:S06]  /*0440*/  @P4 EXIT ;  /* 0x000000000000494d */ /* 0x000fec0003800000 */
[----:B------:R-:W-:Y:S01]  /*0450*/  STG.E.64 desc[UR4][R4.64], R8 ;  /* 0x0000000804007986 */ /* 0x000fe2000c101b04 */
[----:B------:R-:W-:Y:S05]  /*0460*/  EXIT ;  /* 0x000000000000794d */ /* 0x000fea0003800000 */
.L_x_0:
[----:B------:R-:W-:-:S00]  /*0470*/  BRA `(.L_x_0) ;  /* 0xfffffffc00fc7947 */ /* 0x000fc0000383ffff */
[----:B------:R-:W-:-:S00]  /*0480*/  NOP ;  /* 0x0000000000007918 */ /* 0x000fc00000000000 */
[----:B------:R-:W-:-:S00]  /*0490*/  NOP ;  /* 0x0000000000007918 */ /* 0x000fc00000000000 */
[----:B------:R-:W-:-:S00]  /*04a0*/  NOP ;  /* 0x0000000000007918 */ /* 0x000fc00000000000 */
[----:B------:R-:W-:-:S00]  /*04b0*/  NOP ;  /* 0x0000000000007918 */ /* 0x000fc00000000000 */
[----:B------:R-:W-:-:S00]  /*04c0*/  NOP ;  /* 0x0000000000007918 */ /* 0x000fc00000000000 */
[----:B------:R-:W-:-:S00]  /*04d0*/  NOP ;  /* 0x0000000000007918 */ /* 0x000fc00000000000 */
[----:B------:R-:W-:-:S00]  /*04e0*/  NOP ;  /* 0x0000000000007918 */ /* 0x000fc00000000000 */
[----:B------:R-:W-:-:S00]  /*04f0*/  NOP ;  /* 0x0000000000007918 */ /* 0x000fc00000000000 */
.L_x_1:


//--------------------- .nv.global.init           --------------------------
	.section	.nv.global.init,"aw",@progbits
.nv.global.init:
	.type		_$_str,@object
	.size		_$_str,(_$_str_$_2 - _$_str)
_$_str:
        /*0000*/ 	.byte	0x5f, 0x5f, 0x43, 0x55, 0x44, 0x41, 0x5f, 0x46, 0x54, 0x5a, 0x00
	.type		_$_str_$_2,@object
	.size		_$_str_$_2,(.L_1 - _$_str_$_2)
_$_str_$_2:
        /*000b*/ 	.byte	0x5f, 0x5f, 0x43, 0x55, 0x44, 0x41, 0x5f, 0x50, 0x52, 0x45, 0x43, 0x5f, 0x53, 0x51, 0x52, 0x54
        /*001b*/ 	.byte	0x00
.L_1:


//--------------------- .nv.constant0.triton_poi_fused__native_batch_norm_legit_no_training_1 --------------------------
	.section	.nv.constant0.triton_poi_fused__native_batch_norm_legit_no_training_1,"a",@progbits
	.sectionflags	@""
	.align	4
.nv.constant0.triton_poi_fused__native_batch_norm_legit_no_training_1:
	.zero		580
